//
// Generated by NVIDIA NVVM Compiler
//
// Compiler Build ID: CL-36424714
// Cuda compilation tools, release 13.0, V13.0.88
// Based on NVVM 20.0.0
//

.version 9.0
.target sm_100
.address_size 64

	// .globl	_Z14hello_from_GPUv

.visible .entry _Z14hello_from_GPUv()
{


	ret;

}


// ===== COMPILED SASS (sm_100) =====

	.target	sm_100

	.elftype	@"ET_EXEC"


//--------------------- .note.nv.tkinfo           --------------------------
	.section	.note.nv.tkinfo,"",@"SHT_NOTE"
	.sectionflags	@"SHF_NOTE_NV_TKINFO"
	.tkinfo
        /*0018*/ 	.word	0x00000002
        /*0030*/ 	.string	""
        /*0030*/ 	.string	"ptxas"
        /*0030*/ 	.string	"Cuda compilation tools, release 13.0, V13.0.88"
        /*0030*/ 	.string	"Build cuda_13.0.r13.0/compiler.36424714_0"
        /*0030*/ 	.string	"-arch sm_100 -m 64 "



//--------------------- .note.nv.cuinfo           --------------------------
	.section	.note.nv.cuinfo,"",@"SHT_NOTE"
	.sectionflags	@"SHF_NOTE_NV_CUINFO"
        /*0018*/ 	.short	0x0002
        /*001a*/ 	.short	0x0064
        /*001c*/ 	.short	0x0082
	.zero		2


//--------------------- .nv.info                  --------------------------
	.section	.nv.info,"",@"SHT_CUDA_INFO"
	.align	4


	//----- nvinfo : EIATTR_REGCOUNT
	.align		4
        /*0000*/ 	.byte	0x04, 0x2f
        /*0002*/ 	.short	(.L_1 - .L_0)
	.align		4
.L_0:
        /*0004*/ 	.word	index@(_Z14hello_from_GPUv)
        /*0008*/ 	.word	0x00000004


	//----- nvinfo : EIATTR_FRAME_SIZE
	.align		4
.L_1:
        /*000c*/ 	.byte	0x04, 0x11
        /*000e*/ 	.short	(.L_3 - .L_2)
	.align		4
.L_2:
        /*0010*/ 	.word	index@(_Z14hello_from_GPUv)
        /*0014*/ 	.word	0x00000000


	//----- nvinfo : EIATTR_MIN_STACK_SIZE
	.align		4
.L_3:
        /*0018*/ 	.byte	0x04, 0x12
        /*001a*/ 	.short	(.L_5 - .L_4)
	.align		4
.L_4:
        /*001c*/ 	.word	index@(_Z14hello_from_GPUv)
        /*0020*/ 	.word	0x00000000
.L_5:


//--------------------- .nv.compat                --------------------------
	.section	.nv.compat,"",@"SHT_CUDA_COMPAT_INFO"
	.align	4
        /*0000*/ 	.byte	0x02, 0x09, 0x00, 0x00, 0x02, 0x02, 0x01, 0x00, 0x02, 0x05, 0x05, 0x00, 0x03, 0x07, 0x01, 0x01
        /*0010*/ 	.byte	0x02, 0x03, 0x00, 0x00, 0x02, 0x06, 0x01, 0x00, 0x04, 0x0b, 0x08, 0x00, 0x09, 0x00, 0x00, 0x00
        /*0020*/ 	.byte	0x00, 0x00, 0x00, 0x00


//--------------------- .nv.info._Z14hello_from_GPUv --------------------------
	.section	.nv.info._Z14hello_from_GPUv,"",@"SHT_CUDA_INFO"
	.sectionflags	@""
	.align	4


	//----- nvinfo : EIATTR_CUDA_API_VERSION
	.align		4
        /*0000*/ 	.byte	0x04, 0x37
        /*0002*/ 	.short	(.L_7 - .L_6)
.L_6:
        /*0004*/ 	.word	0x00000082


	//----- nvinfo : EIATTR_SPARSE_MMA_MASK
	.align		4
.L_7:
        /*0008*/ 	.byte	0x03, 0x50
        /*000a*/ 	.short	0x0000


	//----- nvinfo : EIATTR_MAXREG_COUNT
	.align		4
        /*000c*/ 	.byte	0x03, 0x1b
        /*000e*/ 	.short	0x00ff


	//----- nvinfo : EIATTR_MERCURY_ISA_VERSION
	.align		4
        /*0010*/ 	.byte	0x03, 0x5f
        /*0012*/ 	.short	0x0101


	//----- nvinfo : EIATTR_VRC_CTA_INIT_COUNT
	.align		4
        /*0014*/ 	.byte	0x02, 0x4a
	.zero		1
	.zero		1


	//----- nvinfo : EIATTR_EXIT_INSTR_OFFSETS
	.align		4
        /*0018*/ 	.byte	0x04, 0x1c
        /*001a*/ 	.short	(.L_9 - .L_8)


	//   ....[0]....
.L_8:
        /*001c*/ 	.word	0x00000010


	//----- nvinfo : EIATTR_SW_WAR
	.align		4
.L_9:
        /*0020*/ 	.byte	0x04, 0x36
        /*0022*/ 	.short	(.L_11 - .L_10)
.L_10:
        /*0024*/ 	.word	0x00000008
.L_11:


//--------------------- .nv.callgraph             --------------------------
	.section	.nv.callgraph,"",@"SHT_CUDA_CALLGRAPH"
	.align	4
	.sectionentsize	8
	.align		4
        /*0000*/ 	.word	0x00000000
	.align		4
        /*0004*/ 	.word	0xffffffff
	.align		4
        /*0008*/ 	.word	0x00000000
	.align		4
        /*000c*/ 	.word	0xfffffffe
	.align		4
        /*0010*/ 	.word	0x00000000
	.align		4
        /*0014*/ 	.word	0xfffffffd
	.align		4
        /*0018*/ 	.word	0x00000000
	.align		4
        /*001c*/ 	.word	0xfffffffc


//--------------------- .text._Z14hello_from_GPUv --------------------------
	.section	.text._Z14hello_from_GPUv,"ax",@progbits
	.align	128
        .global         _Z14hello_from_GPUv
        .type           _Z14hello_from_GPUv,@function
        .size           _Z14hello_from_GPUv,(.L_x_1 - _Z14hello_from_GPUv)
        .other          _Z14hello_from_GPUv,@"STO_CUDA_ENTRY STV_DEFAULT"
_Z14hello_from_GPUv:
.text._Z14hello_from_GPUv:
[----:B------:R-:W-:Y:S01]  /*0000*/  LDC R1, c[0x0][0x37c] ;  /* 0x0000df00ff017b82 */ /* 0x000fe20000000800 */
[----:B------:R-:W-:Y:S05]  /*0010*/  EXIT ;  /* 0x000000000000794d */ /* 0x000fea0003800000 */
.L_x_0:
[----:B------:R-:W-:-:S00]  /*0020*/  BRA `(.L_x_0) ;  /* 0xfffffffc00fc7947 */ /* 0x000fc0000383ffff */
[----:B------:R-:W-:-:S00]  /*0030*/  NOP ;  /* 0x0000000000007918 */ /* 0x000fc00000000000 */
        /* <DEDUP_REMOVED lines=12> */
.L_x_1:


//--------------------- .nv.shared.reserved.0     --------------------------
	.section	.nv.shared.reserved.0,"aw",@nobits
	.weak		__nv_reservedSMEM_offset_0_alias
	.size		__nv_reservedSMEM_offset_0_alias, 0, 64
	.other		__nv_reservedSMEM_offset_0_alias,@"STO_CUDA_RESERVED_SHARED STV_DEFAULT"
__nv_reservedSMEM_offset_0_alias:
	.zero		0
	.zero		64


//--------------------- .nv.constant0._Z14hello_from_GPUv --------------------------
	.section	.nv.constant0._Z14hello_from_GPUv,"a",@progbits
	.sectionflags	@""
	.align	4
.nv.constant0._Z14hello_from_GPUv:
	.zero		896


//--------------------- SYMBOLS --------------------------

	.type		.nv.reservedSmem.offset0,@object
	.size		.nv.reservedSmem.offset0,0x4
